//
// Generated by NVIDIA NVVM Compiler
//
// Compiler Build ID: CL-36424714
// Cuda compilation tools, release 13.0, V13.0.88
// Based on NVVM 20.0.0
//

.version 9.0
.target sm_100
.address_size 64

	// .globl	_Z24histo_kernel_shared_partPiS_i
// _ZZ24histo_kernel_shared_partPiS_iE13histo_private has been demoted
// _ZZ9add_histoPiS_E13histo_private has been demoted

.visible .entry _Z24histo_kernel_shared_partPiS_i(
	.param .u64 .ptr .align 1 _Z24histo_kernel_shared_partPiS_i_param_0,
	.param .u64 .ptr .align 1 _Z24histo_kernel_shared_partPiS_i_param_1,
	.param .u32 _Z24histo_kernel_shared_partPiS_i_param_2
)
{
	.reg .pred 	%p<5>;
	.reg .b32 	%r<24>;
	.reg .b64 	%rd<9>;
	// demoted variable
	.shared .align 4 .b8 _ZZ24histo_kernel_shared_partPiS_iE13histo_private[1024];
	ld.param.u64 	%rd2, [_Z24histo_kernel_shared_partPiS_i_param_0];
	ld.param.u64 	%rd3, [_Z24histo_kernel_shared_partPiS_i_param_1];
	ld.param.u32 	%r9, [_Z24histo_kernel_shared_partPiS_i_param_2];
	mov.u32 	%r1, %tid.x;
	mov.u32 	%r2, %ctaid.x;
	mov.u32 	%r3, %ntid.x;
	mad.lo.s32 	%r23, %r2, %r3, %r1;
	setp.gt.u32 	%p1, %r1, 255;
	shl.b32 	%r10, %r1, 2;
	mov.u32 	%r11, _ZZ24histo_kernel_shared_partPiS_iE13histo_private;
	add.s32 	%r5, %r11, %r10;
	@%p1 bra 	$L__BB0_2;
	mov.b32 	%r12, 0;
	st.shared.u32 	[%r5], %r12;
$L__BB0_2:
	bar.sync 	0;
	setp.ge.s32 	%p2, %r23, %r9;
	@%p2 bra 	$L__BB0_5;
	mov.u32 	%r13, %nctaid.x;
	mul.lo.s32 	%r6, %r3, %r13;
	cvta.to.global.u64 	%rd1, %rd2;
$L__BB0_4:
	mul.wide.s32 	%rd4, %r23, 4;
	add.s64 	%rd5, %rd1, %rd4;
	ld.global.u32 	%r14, [%rd5];
	shl.b32 	%r15, %r14, 2;
	add.s32 	%r17, %r11, %r15;
	atom.shared.add.u32 	%r18, [%r17], 1;
	add.s32 	%r23, %r23, %r6;
	setp.lt.s32 	%p3, %r23, %r9;
	@%p3 bra 	$L__BB0_4;
$L__BB0_5:
	setp.gt.u32 	%p4, %r1, 255;
	bar.sync 	0;
	@%p4 bra 	$L__BB0_7;
	shl.b32 	%r19, %r2, 8;
	add.s32 	%r20, %r19, %r1;
	cvta.to.global.u64 	%rd6, %rd3;
	mul.wide.u32 	%rd7, %r20, 4;
	add.s64 	%rd8, %rd6, %rd7;
	ld.shared.u32 	%r21, [%r5];
	atom.global.add.u32 	%r22, [%rd8], %r21;
$L__BB0_7:
	ret;

}
	// .globl	_Z9add_histoPiS_
.visible .entry _Z9add_histoPiS_(
	.param .u64 .ptr .align 1 _Z9add_histoPiS__param_0,
	.param .u64 .ptr .align 1 _Z9add_histoPiS__param_1
)
{
	.reg .b32 	%r<20>;
	.reg .b64 	%rd<9>;
	// demoted variable
	.shared .align 4 .b8 _ZZ9add_histoPiS_E13histo_private[4096];
	ld.param.u64 	%rd1, [_Z9add_histoPiS__param_0];
	ld.param.u64 	%rd2, [_Z9add_histoPiS__param_1];
	mov.u32 	%r1, %tid.x;
	shl.b32 	%r2, %r1, 2;
	mov.u32 	%r3, _ZZ9add_histoPiS_E13histo_private;
	add.s32 	%r4, %r3, %r2;
	mov.b32 	%r5, 0;
	st.shared.u32 	[%r4], %r5;
	cvta.to.global.u64 	%rd3, %rd1;
	cvta.to.global.u64 	%rd4, %rd2;
	bar.sync 	0;
	mov.u32 	%r6, %ctaid.x;
	mov.u32 	%r7, %ntid.x;
	mad.lo.s32 	%r8, %r6, %r7, %r1;
	shr.s32 	%r9, %r8, 31;
	shr.u32 	%r10, %r9, 24;
	add.s32 	%r11, %r8, %r10;
	and.b32  	%r12, %r11, 1073741568;
	sub.s32 	%r13, %r8, %r12;
	shl.b32 	%r14, %r13, 2;
	add.s32 	%r15, %r3, %r14;
	mul.wide.s32 	%rd5, %r8, 4;
	add.s64 	%rd6, %rd3, %rd5;
	ld.global.u32 	%r16, [%rd6];
	atom.shared.add.u32 	%r17, [%r15], %r16;
	bar.sync 	0;
	mul.wide.u32 	%rd7, %r1, 4;
	add.s64 	%rd8, %rd4, %rd7;
	ld.shared.u32 	%r18, [%r4];
	atom.global.add.u32 	%r19, [%rd8], %r18;
	ret;

}


// ===== COMPILED SASS (sm_100) =====

	.target	sm_100

	.elftype	@"ET_EXEC"


//--------------------- .note.nv.tkinfo           --------------------------
	.section	.note.nv.tkinfo,"",@"SHT_NOTE"
	.sectionflags	@"SHF_NOTE_NV_TKINFO"
	.tkinfo
        /*0018*/ 	.word	0x00000002
        /*0030*/ 	.string	""
        /*0030*/ 	.string	"ptxas"
        /*0030*/ 	.string	"Cuda compilation tools, release 13.0, V13.0.88"
        /*0030*/ 	.string	"Build cuda_13.0.r13.0/compiler.36424714_0"
        /*0030*/ 	.string	"-arch sm_100 -m 64 "



//--------------------- .note.nv.cuinfo           --------------------------
	.section	.note.nv.cuinfo,"",@"SHT_NOTE"
	.sectionflags	@"SHF_NOTE_NV_CUINFO"
        /*0018*/ 	.short	0x0002
        /*001a*/ 	.short	0x0064
        /*001c*/ 	.short	0x0082
	.zero		2


//--------------------- .nv.info                  --------------------------
	.section	.nv.info,"",@"SHT_CUDA_INFO"
	.align	4


	//----- nvinfo : EIATTR_REGCOUNT
	.align		4
        /*0000*/ 	.byte	0x04, 0x2f
        /*0002*/ 	.short	(.L_1 - .L_0)
	.align		4
.L_0:
        /*0004*/ 	.word	index@(_Z24histo_kernel_shared_partPiS_i)
        /*0008*/ 	.word	0x0000000d


	//----- nvinfo : EIATTR_FRAME_SIZE
	.align		4
.L_1:
        /*000c*/ 	.byte	0x04, 0x11
        /*000e*/ 	.short	(.L_3 - .L_2)
	.align		4
.L_2:
        /*0010*/ 	.word	index@(_Z24histo_kernel_shared_partPiS_i)
        /*0014*/ 	.word	0x00000000


	//----- nvinfo : EIATTR_REGCOUNT
	.align		4
.L_3:
        /*0018*/ 	.byte	0x04, 0x2f
        /*001a*/ 	.short	(.L_5 - .L_4)
	.align		4
.L_4:
        /*001c*/ 	.word	index@(_Z9add_histoPiS_)
        /*0020*/ 	.word	0x0000000c


	//----- nvinfo : EIATTR_FRAME_SIZE
	.align		4
.L_5:
        /*0024*/ 	.byte	0x04, 0x11
        /*0026*/ 	.short	(.L_7 - .L_6)
	.align		4
.L_6:
        /*0028*/ 	.word	index@(_Z9add_histoPiS_)
        /*002c*/ 	.word	0x00000000


	//----- nvinfo : EIATTR_MIN_STACK_SIZE
	.align		4
.L_7:
        /*0030*/ 	.byte	0x04, 0x12
        /*0032*/ 	.short	(.L_9 - .L_8)
	.align		4
.L_8:
        /*0034*/ 	.word	index@(_Z9add_histoPiS_)
        /*0038*/ 	.word	0x00000000


	//----- nvinfo : EIATTR_MIN_STACK_SIZE
	.align		4
.L_9:
        /*003c*/ 	.byte	0x04, 0x12
        /*003e*/ 	.short	(.L_11 - .L_10)
	.align		4
.L_10:
        /*0040*/ 	.word	index@(_Z24histo_kernel_shared_partPiS_i)
        /*0044*/ 	.word	0x00000000
.L_11:


//--------------------- .nv.compat                --------------------------
	.section	.nv.compat,"",@"SHT_CUDA_COMPAT_INFO"
	.align	4
        /*0000*/ 	.byte	0x02, 0x09, 0x00, 0x00, 0x02, 0x02, 0x01, 0x00, 0x02, 0x05, 0x05, 0x00, 0x03, 0x07, 0x01, 0x01
        /*0010*/ 	.byte	0x02, 0x03, 0x00, 0x00, 0x02, 0x06, 0x01, 0x00, 0x04, 0x0b, 0x08, 0x00, 0x09, 0x00, 0x00, 0x00
        /*0020*/ 	.byte	0x00, 0x00, 0x00, 0x00


//--------------------- .nv.info._Z9add_histoPiS_ --------------------------
	.section	.nv.info._Z9add_histoPiS_,"",@"SHT_CUDA_INFO"
	.sectionflags	@""
	.align	4


	//----- nvinfo : EIATTR_CUDA_API_VERSION
	.align		4
        /*0000*/ 	.byte	0x04, 0x37
        /*0002*/ 	.short	(.L_13 - .L_12)
.L_12:
        /*0004*/ 	.word	0x00000082


	//----- nvinfo : EIATTR_KPARAM_INFO
	.align		4
.L_13:
        /*0008*/ 	.byte	0x04, 0x17
        /*000a*/ 	.short	(.L_15 - .L_14)
.L_14:
        /*000c*/ 	.word	0x00000000
        /*0010*/ 	.short	0x0001
        /*0012*/ 	.short	0x0008
        /*0014*/ 	.byte	0x00, 0xf5, 0x21, 0x00


	//----- nvinfo : EIATTR_KPARAM_INFO
	.align		4
.L_15:
        /*0018*/ 	.byte	0x04, 0x17
        /*001a*/ 	.short	(.L_17 - .L_16)
.L_16:
        /*001c*/ 	.word	0x00000000
        /*0020*/ 	.short	0x0000
        /*0022*/ 	.short	0x0000
        /*0024*/ 	.byte	0x00, 0xf5, 0x21, 0x00


	//----- nvinfo : EIATTR_SPARSE_MMA_MASK
	.align		4
.L_17:
        /*0028*/ 	.byte	0x03, 0x50
        /*002a*/ 	.short	0x0000


	//----- nvinfo : EIATTR_MAXREG_COUNT
	.align		4
        /*002c*/ 	.byte	0x03, 0x1b
        /*002e*/ 	.short	0x00ff


	//----- nvinfo : EIATTR_NUM_BARRIERS
	.align		4
        /*0030*/ 	.byte	0x02, 0x4c
        /*0032*/ 	.byte	0x01
	.zero		1


	//----- nvinfo : EIATTR_MERCURY_ISA_VERSION
	.align		4
        /*0034*/ 	.byte	0x03, 0x5f
        /*0036*/ 	.short	0x0101


	//----- nvinfo : EIATTR_VRC_CTA_INIT_COUNT
	.align		4
        /*0038*/ 	.byte	0x02, 0x4a
	.zero		1
	.zero		1


	//----- nvinfo : EIATTR_EXIT_INSTR_OFFSETS
	.align		4
        /*003c*/ 	.byte	0x04, 0x1c
        /*003e*/ 	.short	(.L_19 - .L_18)


	//   ....[0]....
.L_18:
        /*0040*/ 	.word	0x000001a0


	//----- nvinfo : EIATTR_CBANK_PARAM_SIZE
	.align		4
.L_19:
        /*0044*/ 	.byte	0x03, 0x19
        /*0046*/ 	.short	0x0010


	//----- nvinfo : EIATTR_PARAM_CBANK
	.align		4
        /*0048*/ 	.byte	0x04, 0x0a
        /*004a*/ 	.short	(.L_21 - .L_20)
	.align		4
.L_20:
        /*004c*/ 	.word	index@(.nv.constant0._Z9add_histoPiS_)
        /*0050*/ 	.short	0x0380
        /*0052*/ 	.short	0x0010


	//----- nvinfo : EIATTR_SW_WAR
	.align		4
.L_21:
        /*0054*/ 	.byte	0x04, 0x36
        /*0056*/ 	.short	(.L_23 - .L_22)
.L_22:
        /*0058*/ 	.word	0x00000008
.L_23:


//--------------------- .nv.info._Z24histo_kernel_shared_partPiS_i --------------------------
	.section	.nv.info._Z24histo_kernel_shared_partPiS_i,"",@"SHT_CUDA_INFO"
	.sectionflags	@""
	.align	4


	//----- nvinfo : EIATTR_CUDA_API_VERSION
	.align		4
        /*0000*/ 	.byte	0x04, 0x37
        /*0002*/ 	.short	(.L_25 - .L_24)
.L_24:
        /*0004*/ 	.word	0x00000082


	//----- nvinfo : EIATTR_KPARAM_INFO
	.align		4
.L_25:
        /*0008*/ 	.byte	0x04, 0x17
        /*000a*/ 	.short	(.L_27 - .L_26)
.L_26:
        /*000c*/ 	.word	0x00000000
        /*0010*/ 	.short	0x0002
        /*0012*/ 	.short	0x0010
        /*0014*/ 	.byte	0x00, 0xf0, 0x11, 0x00


	//----- nvinfo : EIATTR_KPARAM_INFO
	.align		4
.L_27:
        /*0018*/ 	.byte	0x04, 0x17
        /*001a*/ 	.short	(.L_29 - .L_28)
.L_28:
        /*001c*/ 	.word	0x00000000
        /*0020*/ 	.short	0x0001
        /*0022*/ 	.short	0x0008
        /*0024*/ 	.byte	0x00, 0xf5, 0x21, 0x00


	//----- nvinfo : EIATTR_KPARAM_INFO
	.align		4
.L_29:
        /*0028*/ 	.byte	0x04, 0x17
        /*002a*/ 	.short	(.L_31 - .L_30)
.L_30:
        /*002c*/ 	.word	0x00000000
        /*0030*/ 	.short	0x0000
        /*0032*/ 	.short	0x0000
        /*0034*/ 	.byte	0x00, 0xf5, 0x21, 0x00


	//----- nvinfo : EIATTR_SPARSE_MMA_MASK
	.align		4
.L_31:
        /*0038*/ 	.byte	0x03, 0x50
        /*003a*/ 	.short	0x0000


	//----- nvinfo : EIATTR_MAXREG_COUNT
	.align		4
        /*003c*/ 	.byte	0x03, 0x1b
        /*003e*/ 	.short	0x00ff


	//----- nvinfo : EIATTR_NUM_BARRIERS
	.align		4
        /*0040*/ 	.byte	0x02, 0x4c
        /*0042*/ 	.byte	0x01
	.zero		1


	//----- nvinfo : EIATTR_MERCURY_ISA_VERSION
	.align		4
        /*0044*/ 	.byte	0x03, 0x5f
        /*0046*/ 	.short	0x0101


	//----- nvinfo : EIATTR_VRC_CTA_INIT_COUNT
	.align		4
        /*0048*/ 	.byte	0x02, 0x4a
	.zero		1
	.zero		1


	//----- nvinfo : EIATTR_EXIT_INSTR_OFFSETS
	.align		4
        /*004c*/ 	.byte	0x04, 0x1c
        /*004e*/ 	.short	(.L_33 - .L_32)


	//   ....[0]....
.L_32:
        /*0050*/ 	.word	0x000001d0


	//   ....[1]....
        /*0054*/ 	.word	0x00000230


	//----- nvinfo : EIATTR_CRS_STACK_SIZE
	.align		4
.L_33:
        /*0058*/ 	.byte	0x04, 0x1e
        /*005a*/ 	.short	(.L_35 - .L_34)
.L_34:
        /*005c*/ 	.word	0x00000000


	//----- nvinfo : EIATTR_CBANK_PARAM_SIZE
	.align		4
.L_35:
        /*0060*/ 	.byte	0x03, 0x19
        /*0062*/ 	.short	0x0014


	//----- nvinfo : EIATTR_PARAM_CBANK
	.align		4
        /*0064*/ 	.byte	0x04, 0x0a
        /*0066*/ 	.short	(.L_37 - .L_36)
	.align		4
.L_36:
        /*0068*/ 	.word	index@(.nv.constant0._Z24histo_kernel_shared_partPiS_i)
        /*006c*/ 	.short	0x0380
        /*006e*/ 	.short	0x0014


	//----- nvinfo : EIATTR_SW_WAR
	.align		4
.L_37:
        /*0070*/ 	.byte	0x04, 0x36
        /*0072*/ 	.short	(.L_39 - .L_38)
.L_38:
        /*0074*/ 	.word	0x00000008
.L_39:


//--------------------- .nv.callgraph             --------------------------
	.section	.nv.callgraph,"",@"SHT_CUDA_CALLGRAPH"
	.align	4
	.sectionentsize	8
	.align		4
        /*0000*/ 	.word	0x00000000
	.align		4
        /*0004*/ 	.word	0xffffffff
	.align		4
        /*0008*/ 	.word	0x00000000
	.align		4
        /*000c*/ 	.word	0xfffffffe
	.align		4
        /*0010*/ 	.word	0x00000000
	.align		4
        /*0014*/ 	.word	0xfffffffd
	.align		4
        /*0018*/ 	.word	0x00000000
	.align		4
        /*001c*/ 	.word	0xfffffffc


//--------------------- .text._Z9add_histoPiS_    --------------------------
	.section	.text._Z9add_histoPiS_,"ax",@progbits
	.align	128
        .global         _Z9add_histoPiS_
        .type           _Z9add_histoPiS_,@function
        .size           _Z9add_histoPiS_,(.L_x_5 - _Z9add_histoPiS_)
        .other          _Z9add_histoPiS_,@"STO_CUDA_ENTRY STV_DEFAULT"
_Z9add_histoPiS_:
.text._Z9add_histoPiS_:
[----:B------:R-:W-:Y:S01]  /*0000*/  LDC R1, c[0x0][0x37c] ;  /* 0x0000df00ff017b82 */ /* 0x000fe20000000800 */
[----:B------:R-:W0:Y:S07]  /*0010*/  S2R R9, SR_TID.X ;  /* 0x0000000000097919 */ /* 0x000e2e0000002100 */
[----:B------:R-:W1:Y:S01]  /*0020*/  S2UR UR5, SR_CgaCtaId ;  /* 0x00000000000579c3 */ /* 0x000e620000008800 */
[----:B------:R-:W-:Y:S01]  /*0030*/  UMOV UR4, 0x400 ;  /* 0x0000040000047882 */ /* 0x000fe20000000000 */
[----:B------:R-:W2:Y:S06]  /*0040*/  LDCU.64 UR6, c[0x0][0x358] ;  /* 0x00006b00ff0677ac */ /* 0x000eac0008000a00 */
[----:B------:R-:W0:Y:S08]  /*0050*/  S2UR UR8, SR_CTAID.X ;  /* 0x00000000000879c3 */ /* 0x000e300000002500 */
[----:B------:R-:W0:Y:S01]  /*0060*/  LDC R0, c[0x0][0x360] ;  /* 0x0000d800ff007b82 */ /* 0x000e220000000800 */
[----:B-1----:R-:W-:-:S07]  /*0070*/  ULEA UR4, UR5, UR4, 0x18 ;  /* 0x0000000405047291 */ /* 0x002fce000f8ec0ff */
[----:B------:R-:W1:Y:S01]  /*0080*/  LDC.64 R2, c[0x0][0x380] ;  /* 0x0000e000ff027b82 */ /* 0x000e620000000a00 */
[----:B0-----:R-:W-:Y:S01]  /*0090*/  IMAD R5, R0, UR8, R9 ;  /* 0x0000000800057c24 */ /* 0x001fe2000f8e0209 */
[----:B------:R-:W-:-:S05]  /*00a0*/  LEA R0, R9, UR4, 0x2 ;  /* 0x0000000409007c11 */ /* 0x000fca000f8e10ff */
[----:B------:R-:W-:Y:S01]  /*00b0*/  STS [R0], RZ ;  /* 0x000000ff00007388 */ /* 0x000fe20000000800 */
[----:B-1----:R-:W-:Y:S01]  /*00c0*/  IMAD.WIDE R2, R5, 0x4, R2 ;  /* 0x0000000405027825 */ /* 0x002fe200078e0202 */
[----:B------:R-:W-:Y:S06]  /*00d0*/  BAR.SYNC.DEFER_BLOCKING 0x0 ;  /* 0x0000000000007b1d */ /* 0x000fec0000010000 */
[----:B--2---:R-:W2:Y:S01]  /*00e0*/  LDG.E R3, desc[UR6][R2.64] ;  /* 0x0000000602037981 */ /* 0x004ea2000c1e1900 */
[----:B------:R-:W-:-:S04]  /*00f0*/  SHF.R.S32.HI R4, RZ, 0x1f, R5 ;  /* 0x0000001fff047819 */ /* 0x000fc80000011405 */
[----:B------:R-:W-:-:S04]  /*0100*/  LEA.HI R4, R4, R5, RZ, 0x8 ;  /* 0x0000000504047211 */ /* 0x000fc800078f40ff */
[----:B------:R-:W-:-:S05]  /*0110*/  LOP3.LUT R4, R4, 0x3fffff00, RZ, 0xc0, !PT ;  /* 0x3fffff0004047812 */ /* 0x000fca00078ec0ff */
[----:B------:R-:W-:-:S05]  /*0120*/  IMAD.IADD R4, R5, 0x1, -R4 ;  /* 0x0000000105047824 */ /* 0x000fca00078e0a04 */
[----:B------:R-:W-:Y:S02]  /*0130*/  LEA R6, R4, UR4, 0x2 ;  /* 0x0000000404067c11 */ /* 0x000fe4000f8e10ff */
[----:B------:R-:W0:Y:S02]  /*0140*/  LDC.64 R4, c[0x0][0x388] ;  /* 0x0000e200ff047b82 */ /* 0x000e240000000a00 */
[----:B0-----:R-:W-:Y:S01]  /*0150*/  IMAD.WIDE.U32 R4, R9, 0x4, R4 ;  /* 0x0000000409047825 */ /* 0x001fe200078e0004 */
[----:B--2---:R-:W-:Y:S05]  /*0160*/  ATOMS.ADD RZ, [R6], R3 ;  /* 0x0000000306ff738c */ /* 0x004fea0000000000 */
[----:B------:R-:W-:Y:S06]  /*0170*/  BAR.SYNC.DEFER_BLOCKING 0x0 ;  /* 0x0000000000007b1d */ /* 0x000fec0000010000 */
[----:B------:R-:W0:Y:S04]  /*0180*/  LDS R7, [R0] ;  /* 0x0000000000077984 */ /* 0x000e280000000800 */
[----:B0-----:R-:W-:Y:S01]  /*0190*/  REDG.E.ADD.STRONG.GPU desc[UR6][R4.64], R7 ;  /* 0x000000070400798e */ /* 0x001fe2000c12e106 */
[----:B------:R-:W-:Y:S05]  /*01a0*/  EXIT ;  /* 0x000000000000794d */ /* 0x000fea0003800000 */
.L_x_0:
[----:B------:R-:W-:-:S00]  /*01b0*/  BRA `(.L_x_0) ;  /* 0xfffffffc00fc7947 */ /* 0x000fc0000383ffff */
[----:B------:R-:W-:-:S00]  /*01c0*/  NOP ;  /* 0x0000000000007918 */ /* 0x000fc00000000000 */
        /* <DEDUP_REMOVED lines=11> */
.L_x_5:


//--------------------- .text._Z24histo_kernel_shared_partPiS_i --------------------------
	.section	.text._Z24histo_kernel_shared_partPiS_i,"ax",@progbits
	.align	128
        .global         _Z24histo_kernel_shared_partPiS_i
        .type           _Z24histo_kernel_shared_partPiS_i,@function
        .size           _Z24histo_kernel_shared_partPiS_i,(.L_x_6 - _Z24histo_kernel_shared_partPiS_i)
        .other          _Z24histo_kernel_shared_partPiS_i,@"STO_CUDA_ENTRY STV_DEFAULT"
_Z24histo_kernel_shared_partPiS_i:
.text._Z24histo_kernel_shared_partPiS_i:
[----:B------:R-:W-:Y:S01]  /*0000*/  LDC R1, c[0x0][0x37c] ;  /* 0x0000df00ff017b82 */ /* 0x000fe20000000800 */
[----:B------:R-:W0:Y:S07]  /*0010*/  S2R R9, SR_TID.X ;  /* 0x0000000000097919 */ /* 0x000e2e0000002100 */
[----:B------:R-:W1:Y:S01]  /*0020*/  S2UR UR5, SR_CgaCtaId ;  /* 0x00000000000579c3 */ /* 0x000e620000008800 */
[----:B------:R-:W2:Y:S01]  /*0030*/  LDCU UR6, c[0x0][0x360] ;  /* 0x00006c00ff0677ac */ /* 0x000ea20008000800 */
[----:B------:R-:W-:Y:S01]  /*0040*/  BSSY.RECONVERGENT B0, `(.L_x_1) ;  /* 0x0000017000007945 */ /* 0x000fe20003800200 */
[----:B------:R-:W2:Y:S01]  /*0050*/  S2R R10, SR_CTAID.X ;  /* 0x00000000000a7919 */ /* 0x000ea20000002500 */
[----:B------:R-:W3:Y:S01]  /*0060*/  LDCU UR7, c[0x0][0x390] ;  /* 0x00007200ff0777ac */ /* 0x000ee20008000800 */
[----:B------:R-:W-:Y:S01]  /*0070*/  UMOV UR4, 0x400 ;  /* 0x0000040000047882 */ /* 0x000fe20000000000 */
[----:B------:R-:W4:Y:S01]  /*0080*/  LDCU.64 UR8, c[0x0][0x358] ;  /* 0x00006b00ff0877ac */ /* 0x000f220008000a00 */
[----:B-1----:R-:W-:Y:S01]  /*0090*/  ULEA UR4, UR5, UR4, 0x18 ;  /* 0x0000000405047291 */ /* 0x002fe2000f8ec0ff */
[----:B0-----:R-:W-:-:S05]  /*00a0*/  ISETP.GT.U32.AND P0, PT, R9, 0xff, PT ;  /* 0x000000ff0900780c */ /* 0x001fca0003f04070 */
[----:B------:R-:W-:Y:S01]  /*00b0*/  LEA R0, R9, UR4, 0x2 ;  /* 0x0000000409007c11 */ /* 0x000fe2000f8e10ff */
[----:B--2---:R-:W-:-:S05]  /*00c0*/  IMAD R7, R10, UR6, R9 ;  /* 0x000000060a077c24 */ /* 0x004fca000f8e0209 */
[----:B---3--:R-:W-:Y:S02]  /*00d0*/  ISETP.GE.AND P1, PT, R7, UR7, PT ;  /* 0x0000000707007c0c */ /* 0x008fe4000bf26270 */
[----:B------:R0:W-:Y:S01]  /*00e0*/  @!P0 STS [R0], RZ ;  /* 0x000000ff00008388 */ /* 0x0001e20000000800 */
[----:B------:R-:W-:Y:S10]  /*00f0*/  BAR.SYNC.DEFER_BLOCKING 0x0 ;  /* 0x0000000000007b1d */ /* 0x000ff40000010000 */
[----:B0---4-:R-:W-:Y:S05]  /*0100*/  @P1 BRA `(.L_x_2) ;  /* 0x0000000000281947 */ /* 0x011fea0003800000 */
[----:B------:R-:W0:Y:S08]  /*0110*/  LDC R6, c[0x0][0x370] ;  /* 0x0000dc00ff067b82 */ /* 0x000e300000000800 */
[----:B------:R-:W1:Y:S01]  /*0120*/  LDC.64 R4, c[0x0][0x380] ;  /* 0x0000e000ff047b82 */ /* 0x000e620000000a00 */
[----:B0-----:R-:W-:-:S07]  /*0130*/  IMAD R6, R6, UR6, RZ ;  /* 0x0000000606067c24 */ /* 0x001fce000f8e02ff */
.L_x_3:
[----:B-1----:R-:W-:-:S06]  /*0140*/  IMAD.WIDE R2, R7, 0x4, R4 ;  /* 0x0000000407027825 */ /* 0x002fcc00078e0204 */
[----:B------:R-:W2:Y:S01]  /*0150*/  LDG.E R2, desc[UR8][R2.64] ;  /* 0x0000000802027981 */ /* 0x000ea2000c1e1900 */
[----:B------:R-:W-:-:S05]  /*0160*/  IMAD.IADD R7, R6, 0x1, R7 ;  /* 0x0000000106077824 */ /* 0x000fca00078e0207 */
[----:B------:R-:W-:Y:S02]  /*0170*/  ISETP.GE.AND P1, PT, R7, UR7, PT ;  /* 0x0000000707007c0c */ /* 0x000fe4000bf26270 */
[----:B0-2---:R-:W-:-:S05]  /*0180*/  LEA R8, R2, UR4, 0x2 ;  /* 0x0000000402087c11 */ /* 0x005fca000f8e10ff */
[----:B------:R0:W-:Y:S06]  /*0190*/  ATOMS.POPC.INC.32 RZ, [R8+URZ] ;  /* 0x0000000008ff7f8c */ /* 0x0001ec000d8000ff */
[----:B------:R-:W-:Y:S05]  /*01a0*/  @!P1 BRA `(.L_x_3) ;  /* 0xfffffffc00e49947 */ /* 0x000fea000383ffff */
.L_x_2:
[----:B------:R-:W-:Y:S05]  /*01b0*/  BSYNC.RECONVERGENT B0 ;  /* 0x0000000000007941 */ /* 0x000fea0003800200 */
.L_x_1:
[----:B------:R-:W-:Y:S06]  /*01c0*/  BAR.SYNC.DEFER_BLOCKING 0x0 ;  /* 0x0000000000007b1d */ /* 0x000fec0000010000 */
[----:B------:R-:W-:Y:S05]  /*01d0*/  @P0 EXIT ;  /* 0x000000000000094d */ /* 0x000fea0003800000 */
[----:B------:R-:W1:Y:S01]  /*01e0*/  LDS R7, [R0] ;  /* 0x0000000000077984 */ /* 0x000e620000000800 */
[----:B------:R-:W2:Y:S01]  /*01f0*/  LDC.64 R2, c[0x0][0x388] ;  /* 0x0000e200ff027b82 */ /* 0x000ea20000000a00 */
[----:B------:R-:W-:-:S05]  /*0200*/  LEA R5, R10, R9, 0x8 ;  /* 0x000000090a057211 */ /* 0x000fca00078e40ff */
[----:B--2---:R-:W-:-:S05]  /*0210*/  IMAD.WIDE.U32 R2, R5, 0x4, R2 ;  /* 0x0000000405027825 */ /* 0x004fca00078e0002 */
[----:B-1----:R-:W-:Y:S01]  /*0220*/  REDG.E.ADD.STRONG.GPU desc[UR8][R2.64], R7 ;  /* 0x000000070200798e */ /* 0x002fe2000c12e108 */
[----:B------:R-:W-:Y:S05]  /*0230*/  EXIT ;  /* 0x000000000000794d */ /* 0x000fea0003800000 */
.L_x_4:
        /* <DEDUP_REMOVED lines=12> */
.L_x_6:


//--------------------- .nv.shared._Z9add_histoPiS_ --------------------------
	.section	.nv.shared._Z9add_histoPiS_,"aw",@nobits
	.sectionflags	@""
	.align	4
.nv.shared._Z9add_histoPiS_:
	.zero		5120


//--------------------- .nv.shared.reserved.0     --------------------------
	.section	.nv.shared.reserved.0,"aw",@nobits
	.weak		__nv_reservedSMEM_offset_0_alias
	.size		__nv_reservedSMEM_offset_0_alias, 0, 64
	.other		__nv_reservedSMEM_offset_0_alias,@"STO_CUDA_RESERVED_SHARED STV_DEFAULT"
__nv_reservedSMEM_offset_0_alias:
	.zero		0
	.zero		64


//--------------------- .nv.shared._Z24histo_kernel_shared_partPiS_i --------------------------
	.section	.nv.shared._Z24histo_kernel_shared_partPiS_i,"aw",@nobits
	.sectionflags	@""
	.align	4
.nv.shared._Z24histo_kernel_shared_partPiS_i:
	.zero		2048


//--------------------- .nv.constant0._Z9add_histoPiS_ --------------------------
	.section	.nv.constant0._Z9add_histoPiS_,"a",@progbits
	.sectionflags	@""
	.align	4
.nv.constant0._Z9add_histoPiS_:
	.zero		912


//--------------------- .nv.constant0._Z24histo_kernel_shared_partPiS_i --------------------------
	.section	.nv.constant0._Z24histo_kernel_shared_partPiS_i,"a",@progbits
	.sectionflags	@""
	.align	4
.nv.constant0._Z24histo_kernel_shared_partPiS_i:
	.zero		916


//--------------------- SYMBOLS --------------------------

	.type		.nv.reservedSmem.offset0,@object
	.size		.nv.reservedSmem.offset0,0x4
	.type		.nv.reservedSmem.cap,@object
	.size		.nv.reservedSmem.cap,0x4
